//
// Generated by NVIDIA NVVM Compiler
//
// Compiler Build ID: CL-36424714
// Cuda compilation tools, release 13.0, V13.0.88
// Based on NVVM 20.0.0
//

.version 9.0
.target sm_100
.address_size 64

	// .globl	_Z30atsc_sync_and_integrate_kernelPfS_S_PaS_
// _ZZ30atsc_sync_and_integrate_kernelPfS_S_PaS_E4temp has been demoted
// _ZZ30atsc_sync_and_integrate_kernelPfS_S_PaS_E4bits has been demoted

.visible .entry _Z30atsc_sync_and_integrate_kernelPfS_S_PaS_(
	.param .u64 .ptr .align 1 _Z30atsc_sync_and_integrate_kernelPfS_S_PaS__param_0,
	.param .u64 .ptr .align 1 _Z30atsc_sync_and_integrate_kernelPfS_S_PaS__param_1,
	.param .u64 .ptr .align 1 _Z30atsc_sync_and_integrate_kernelPfS_S_PaS__param_2,
	.param .u64 .ptr .align 1 _Z30atsc_sync_and_integrate_kernelPfS_S_PaS__param_3,
	.param .u64 .ptr .align 1 _Z30atsc_sync_and_integrate_kernelPfS_S_PaS__param_4
)
{
	.local .align 4 .b8 	__local_depot0[4];
	.reg .b64 	%SP;
	.reg .b64 	%SPL;
	.reg .pred 	%p<21>;
	.reg .b16 	%rs<47>;
	.reg .b32 	%r<57>;
	.reg .b32 	%f<45>;
	.reg .b64 	%rd<35>;
	.reg .b64 	%fd<8>;
	// demoted variable
	.shared .align 4 .b8 _ZZ30atsc_sync_and_integrate_kernelPfS_S_PaS_E4temp[4096];
	// demoted variable
	.shared .align 1 .b8 _ZZ30atsc_sync_and_integrate_kernelPfS_S_PaS_E4bits[835];
	mov.u64 	%SPL, __local_depot0;
	ld.param.u64 	%rd11, [_Z30atsc_sync_and_integrate_kernelPfS_S_PaS__param_0];
	ld.param.u64 	%rd13, [_Z30atsc_sync_and_integrate_kernelPfS_S_PaS__param_1];
	ld.param.u64 	%rd12, [_Z30atsc_sync_and_integrate_kernelPfS_S_PaS__param_2];
	ld.param.u64 	%rd14, [_Z30atsc_sync_and_integrate_kernelPfS_S_PaS__param_3];
	ld.param.u64 	%rd15, [_Z30atsc_sync_and_integrate_kernelPfS_S_PaS__param_4];
	cvta.to.global.u64 	%rd1, %rd14;
	cvta.to.global.u64 	%rd2, %rd13;
	cvta.to.global.u64 	%rd3, %rd15;
	mov.u32 	%r12, %ntid.x;
	mov.u32 	%r1, %ctaid.x;
	mov.u32 	%r2, %tid.x;
	mad.lo.s32 	%r3, %r12, %r1, %r2;
	shr.s32 	%r13, %r3, 31;
	shr.u32 	%r14, %r13, 29;
	add.s32 	%r15, %r3, %r14;
	shr.s32 	%r4, %r15, 3;
	setp.gt.s32 	%p2, %r3, 6655;
	@%p2 bra 	$L__BB0_15;
	add.u64 	%rd4, %SPL, 0;
	mov.b32 	%r16, 0;
	st.local.u32 	[%rd4], %r16;
	ld.local.u32 	%r17, [%rd4];
	setp.gt.s32 	%p3, %r17, 0;
	@%p3 bra 	$L__BB0_14;
	and.b32  	%r21, %r15, -8;
	sub.s32 	%r5, %r3, %r21;
	cvt.rn.f64.s32 	%fd1, %r4;
	shl.b32 	%r22, %r2, 2;
	mov.u32 	%r23, _ZZ30atsc_sync_and_integrate_kernelPfS_S_PaS_E4temp;
	add.s32 	%r6, %r23, %r22;
	add.s32 	%r7, %r3, 7;
	setp.lt.u32 	%p4, %r2, 832;
	setp.eq.s32 	%p5, %r1, 0;
	and.pred  	%p1, %p4, %p5;
	mov.u32 	%r24, _ZZ30atsc_sync_and_integrate_kernelPfS_S_PaS_E4bits;
	add.s32 	%r8, %r24, %r2;
	cvt.u64.u32 	%rd17, %r2;
	add.s64 	%rd5, %rd1, %rd17;
	cvta.to.global.u64 	%rd6, %rd12;
	cvta.to.global.u64 	%rd7, %rd11;
	not.pred 	%p8, %p1;
	add.s64 	%rd8, %rd1, 2;
$L__BB0_3:
	setp.ne.s32 	%p6, %r5, 0;
	ld.global.f32 	%f1, [%rd3];
	ld.global.f32 	%f2, [%rd3+4];
	ld.global.f32 	%f3, [%rd3+8];
	ld.global.f32 	%f4, [%rd3+12];
	cvt.rzi.s32.f32 	%r25, %f4;
	cvt.f64.f32 	%fd2, %f2;
	cvt.f64.f32 	%fd4, %f1;
	cvt.f64.f32 	%fd5, %f3;
	fma.rn.f64 	%fd3, %fd4, 0d3EB42A3871400000, %fd5;
	fma.rn.f64 	%fd6, %fd3, %fd1, %fd2;
	cvt.rn.f32.f64 	%f5, %fd6;
	cvt.rzi.s32.f32 	%r26, %f5;
	cvt.rn.f32.s32 	%f6, %r26;
	sub.f32 	%f7, %f5, %f6;
	mul.f32 	%f8, %f7, 0f43000000;
	cvt.rni.f32.f32 	%f9, %f8;
	cvt.rzi.s32.f32 	%r27, %f9;
	shl.b32 	%r28, %r27, 3;
	add.s32 	%r29, %r28, %r5;
	mul.wide.s32 	%rd18, %r29, 4;
	add.s64 	%rd19, %rd6, %rd18;
	ld.global.f32 	%f10, [%rd19];
	add.s32 	%r30, %r25, %r5;
	add.s32 	%r31, %r30, %r26;
	mul.wide.s32 	%rd20, %r31, 4;
	add.s64 	%rd21, %rd7, %rd20;
	ld.global.f32 	%f11, [%rd21];
	mul.f32 	%f12, %f10, %f11;
	st.shared.f32 	[%r6], %f12;
	bar.sync 	0;
	@%p6 bra 	$L__BB0_6;
	setp.gt.u32 	%p7, %r7, 14;
	ld.shared.f32 	%f13, [%r6];
	add.f32 	%f14, %f13, 0f00000000;
	ld.shared.f32 	%f15, [%r6+4];
	add.f32 	%f16, %f14, %f15;
	ld.shared.f32 	%f17, [%r6+8];
	add.f32 	%f18, %f16, %f17;
	ld.shared.f32 	%f19, [%r6+12];
	add.f32 	%f20, %f18, %f19;
	ld.shared.f32 	%f21, [%r6+16];
	add.f32 	%f22, %f20, %f21;
	ld.shared.f32 	%f23, [%r6+20];
	add.f32 	%f24, %f22, %f23;
	ld.shared.f32 	%f25, [%r6+24];
	add.f32 	%f26, %f24, %f25;
	ld.shared.f32 	%f27, [%r6+28];
	add.f32 	%f28, %f26, %f27;
	ld.local.u32 	%r32, [%rd4];
	mad.lo.s32 	%r33, %r32, 832, %r4;
	mul.wide.s32 	%rd22, %r33, 4;
	add.s64 	%rd23, %rd2, %rd22;
	st.global.f32 	[%rd23], %f28;
	@%p7 bra 	$L__BB0_6;
	fma.rn.f64 	%fd7, %fd3, 0d408A000000000000, %fd2;
	cvt.rn.f32.f64 	%f29, %fd7;
	cvt.rzi.s32.f32 	%r34, %f29;
	cvt.rn.f32.s32 	%f30, %r34;
	sub.f32 	%f31, %f29, %f30;
	st.global.f32 	[%rd3+4], %f31;
	ld.global.f32 	%f32, [%rd3+12];
	add.f32 	%f33, %f32, %f30;
	st.global.f32 	[%rd3+12], %f33;
$L__BB0_6:
	bar.sync 	0;
	@%p8 bra 	$L__BB0_12;
	setp.ne.s32 	%p9, %r2, 0;
	ld.local.u32 	%r35, [%rd4];
	mad.lo.s32 	%r36, %r35, 832, %r2;
	mul.wide.s32 	%rd24, %r36, 4;
	add.s64 	%rd25, %rd2, %rd24;
	ld.global.f32 	%f34, [%rd25];
	setp.geu.f32 	%p10, %f34, 0f00000000;
	selp.u16 	%rs10, 1, 0, %p10;
	st.shared.u8 	[%r8+3], %rs10;
	bar.sync 	0;
	ld.shared.u8 	%rs11, [%r8+3];
	shl.b16 	%rs12, %rs11, 3;
	and.b16  	%rs13, %rs12, 8;
	ld.shared.u8 	%rs14, [%r8+2];
	shl.b16 	%rs15, %rs14, 2;
	and.b16  	%rs16, %rs15, 4;
	or.b16  	%rs17, %rs16, %rs13;
	ld.shared.u8 	%rs18, [%r8+1];
	shl.b16 	%rs19, %rs18, 1;
	and.b16  	%rs20, %rs19, 2;
	or.b16  	%rs21, %rs17, %rs20;
	ld.shared.u8 	%rs22, [%r8];
	and.b16  	%rs23, %rs22, 1;
	or.b16  	%rs24, %rs21, %rs23;
	setp.eq.s16 	%p11, %rs24, 9;
	selp.b16 	%rs25, 2, -1, %p11;
	ld.global.u8 	%rs26, [%rd5];
	add.s16 	%rs27, %rs25, %rs26;
	cvt.s16.s8 	%rs28, %rs27;
	max.s16 	%rs29, %rs28, -16;
	min.s16 	%rs30, %rs29, 15;
	st.global.u8 	[%rd5], %rs30;
	bar.sync 	0;
	@%p9 bra 	$L__BB0_13;
	ld.global.s8 	%rs45, [%rd1];
	mov.b16 	%rs46, 0;
	mov.b32 	%r56, 1;
	mov.b16 	%rs44, 3;
	mov.u64 	%rd34, %rd8;
$L__BB0_9:
	ld.global.s8 	%rs33, [%rd34+-1];
	setp.lt.s16 	%p12, %rs45, %rs33;
	add.s16 	%rs34, %rs44, -2;
	selp.b16 	%rs35, %rs34, %rs46, %p12;
	max.s16 	%rs36, %rs45, %rs33;
	ld.global.s8 	%rs37, [%rd34];
	setp.lt.s16 	%p13, %rs36, %rs37;
	add.s16 	%rs38, %rs44, -1;
	selp.b16 	%rs39, %rs38, %rs35, %p13;
	max.s16 	%rs40, %rs36, %rs37;
	ld.global.s8 	%rs41, [%rd34+1];
	setp.lt.s16 	%p14, %rs40, %rs41;
	selp.b16 	%rs5, %rs44, %rs39, %p14;
	max.s16 	%rs6, %rs40, %rs41;
	add.s32 	%r10, %r56, 3;
	setp.eq.s32 	%p15, %r10, 832;
	@%p15 bra 	$L__BB0_11;
	ld.global.s8 	%rs42, [%rd34+2];
	setp.lt.s16 	%p16, %rs6, %rs42;
	cvt.u16.u32 	%rs43, %r10;
	selp.b16 	%rs46, %rs43, %rs5, %p16;
	max.s16 	%rs45, %rs6, %rs42;
	add.s32 	%r56, %r56, 4;
	add.s16 	%rs44, %rs44, 4;
	add.s64 	%rd34, %rd34, 4;
	bra.uni 	$L__BB0_9;
$L__BB0_11:
	cvt.rn.f32.u16 	%f35, %rs5;
	st.global.f32 	[%rd3+16], %f35;
	cvt.rn.f32.s16 	%f36, %rs6;
	st.global.f32 	[%rd3+20], %f36;
	cvt.u32.u16 	%r38, %rs5;
	ld.local.u32 	%r39, [%rd4];
	add.s32 	%r40, %r38, -1;
	mad.lo.s32 	%r41, %r39, 832, %r38;
	mul.wide.s32 	%rd26, %r41, 4;
	add.s64 	%rd27, %rd2, %rd26;
	ld.global.f32 	%f37, [%rd27];
	neg.f32 	%f38, %f37;
	setp.eq.s16 	%p17, %rs5, 0;
	selp.b32 	%r42, 831, %r40, %p17;
	ld.local.u32 	%r43, [%rd4];
	add.s32 	%r44, %r42, -1;
	mad.lo.s32 	%r45, %r43, 832, %r42;
	mul.wide.s32 	%rd28, %r45, 4;
	add.s64 	%rd29, %rd2, %rd28;
	ld.global.f32 	%f39, [%rd29];
	sub.f32 	%f40, %f38, %f39;
	setp.lt.s32 	%p18, %r42, 1;
	selp.b32 	%r46, 831, %r44, %p18;
	ld.local.u32 	%r47, [%rd4];
	add.s32 	%r48, %r46, -1;
	mad.lo.s32 	%r49, %r47, 832, %r46;
	mul.wide.s32 	%rd30, %r49, 4;
	add.s64 	%rd31, %rd2, %rd30;
	ld.global.f32 	%f41, [%rd31];
	add.f32 	%f42, %f40, %f41;
	setp.lt.s32 	%p19, %r46, 1;
	selp.b32 	%r50, 831, %r48, %p19;
	ld.local.u32 	%r51, [%rd4];
	mad.lo.s32 	%r52, %r51, 832, %r50;
	mul.wide.s32 	%rd32, %r52, 4;
	add.s64 	%rd33, %rd2, %rd32;
	ld.global.f32 	%f43, [%rd33];
	add.f32 	%f44, %f42, %f43;
	st.global.f32 	[%rd3], %f44;
	bra.uni 	$L__BB0_13;
$L__BB0_12:
	bar.sync 	0;
	bar.sync 	0;
$L__BB0_13:
	bar.sync 	0;
	ld.local.u32 	%r53, [%rd4];
	add.s32 	%r54, %r53, 1;
	st.local.u32 	[%rd4], %r54;
	ld.local.u32 	%r55, [%rd4];
	setp.lt.s32 	%p20, %r55, 1;
	@%p20 bra 	$L__BB0_3;
$L__BB0_14:
	bar.sync 	0;
$L__BB0_15:
	ret;

}


// ===== COMPILED SASS (sm_100) =====

	.target	sm_100

	.elftype	@"ET_EXEC"


//--------------------- .note.nv.tkinfo           --------------------------
	.section	.note.nv.tkinfo,"",@"SHT_NOTE"
	.sectionflags	@"SHF_NOTE_NV_TKINFO"
	.tkinfo
        /*0018*/ 	.word	0x00000002
        /*0030*/ 	.string	""
        /*0030*/ 	.string	"ptxas"
        /*0030*/ 	.string	"Cuda compilation tools, release 13.0, V13.0.88"
        /*0030*/ 	.string	"Build cuda_13.0.r13.0/compiler.36424714_0"
        /*0030*/ 	.string	"-arch sm_100 -m 64 "



//--------------------- .note.nv.cuinfo           --------------------------
	.section	.note.nv.cuinfo,"",@"SHT_NOTE"
	.sectionflags	@"SHF_NOTE_NV_CUINFO"
        /*0018*/ 	.short	0x0002
        /*001a*/ 	.short	0x0064
        /*001c*/ 	.short	0x0082
	.zero		2


//--------------------- .nv.info                  --------------------------
	.section	.nv.info,"",@"SHT_CUDA_INFO"
	.align	4


	//----- nvinfo : EIATTR_REGCOUNT
	.align		4
        /*0000*/ 	.byte	0x04, 0x2f
        /*0002*/ 	.short	(.L_1 - .L_0)
	.align		4
.L_0:
        /*0004*/ 	.word	index@(_Z30atsc_sync_and_integrate_kernelPfS_S_PaS_)
        /*0008*/ 	.word	0x00000020


	//----- nvinfo : EIATTR_FRAME_SIZE
	.align		4
.L_1:
        /*000c*/ 	.byte	0x04, 0x11
        /*000e*/ 	.short	(.L_3 - .L_2)
	.align		4
.L_2:
        /*0010*/ 	.word	index@(_Z30atsc_sync_and_integrate_kernelPfS_S_PaS_)
        /*0014*/ 	.word	0x00000000


	//----- nvinfo : EIATTR_MIN_STACK_SIZE
	.align		4
.L_3:
        /*0018*/ 	.byte	0x04, 0x12
        /*001a*/ 	.short	(.L_5 - .L_4)
	.align		4
.L_4:
        /*001c*/ 	.word	index@(_Z30atsc_sync_and_integrate_kernelPfS_S_PaS_)
        /*0020*/ 	.word	0x00000000
.L_5:


//--------------------- .nv.compat                --------------------------
	.section	.nv.compat,"",@"SHT_CUDA_COMPAT_INFO"
	.align	4
        /*0000*/ 	.byte	0x02, 0x09, 0x00, 0x00, 0x02, 0x02, 0x01, 0x00, 0x02, 0x05, 0x05, 0x00, 0x03, 0x07, 0x01, 0x01
        /*0010*/ 	.byte	0x02, 0x03, 0x00, 0x00, 0x02, 0x06, 0x01, 0x00, 0x04, 0x0b, 0x08, 0x00, 0x01, 0x00, 0x00, 0x00
        /*0020*/ 	.byte	0x00, 0x00, 0x00, 0x00


//--------------------- .nv.info._Z30atsc_sync_and_integrate_kernelPfS_S_PaS_ --------------------------
	.section	.nv.info._Z30atsc_sync_and_integrate_kernelPfS_S_PaS_,"",@"SHT_CUDA_INFO"
	.sectionflags	@""
	.align	4


	//----- nvinfo : EIATTR_CUDA_API_VERSION
	.align		4
        /*0000*/ 	.byte	0x04, 0x37
        /*0002*/ 	.short	(.L_7 - .L_6)
.L_6:
        /*0004*/ 	.word	0x00000082


	//----- nvinfo : EIATTR_KPARAM_INFO
	.align		4
.L_7:
        /*0008*/ 	.byte	0x04, 0x17
        /*000a*/ 	.short	(.L_9 - .L_8)
.L_8:
        /*000c*/ 	.word	0x00000000
        /*0010*/ 	.short	0x0004
        /*0012*/ 	.short	0x0020
        /*0014*/ 	.byte	0x00, 0xf5, 0x21, 0x00


	//----- nvinfo : EIATTR_KPARAM_INFO
	.align		4
.L_9:
        /*0018*/ 	.byte	0x04, 0x17
        /*001a*/ 	.short	(.L_11 - .L_10)
.L_10:
        /*001c*/ 	.word	0x00000000
        /*0020*/ 	.short	0x0003
        /*0022*/ 	.short	0x0018
        /*0024*/ 	.byte	0x00, 0xf5, 0x21, 0x00


	//----- nvinfo : EIATTR_KPARAM_INFO
	.align		4
.L_11:
        /*0028*/ 	.byte	0x04, 0x17
        /*002a*/ 	.short	(.L_13 - .L_12)
.L_12:
        /*002c*/ 	.word	0x00000000
        /*0030*/ 	.short	0x0002
        /*0032*/ 	.short	0x0010
        /*0034*/ 	.byte	0x00, 0xf5, 0x21, 0x00


	//----- nvinfo : EIATTR_KPARAM_INFO
	.align		4
.L_13:
        /*0038*/ 	.byte	0x04, 0x17
        /*003a*/ 	.short	(.L_15 - .L_14)
.L_14:
        /*003c*/ 	.word	0x00000000
        /*0040*/ 	.short	0x0001
        /*0042*/ 	.short	0x0008
        /*0044*/ 	.byte	0x00, 0xf5, 0x21, 0x00


	//----- nvinfo : EIATTR_KPARAM_INFO
	.align		4
.L_15:
        /*0048*/ 	.byte	0x04, 0x17
        /*004a*/ 	.short	(.L_17 - .L_16)
.L_16:
        /*004c*/ 	.word	0x00000000
        /*0050*/ 	.short	0x0000
        /*0052*/ 	.short	0x0000
        /*0054*/ 	.byte	0x00, 0xf5, 0x21, 0x00


	//----- nvinfo : EIATTR_SPARSE_MMA_MASK
	.align		4
.L_17:
        /*0058*/ 	.byte	0x03, 0x50
        /*005a*/ 	.short	0x0000


	//----- nvinfo : EIATTR_MAXREG_COUNT
	.align		4
        /*005c*/ 	.byte	0x03, 0x1b
        /*005e*/ 	.short	0x00ff


	//----- nvinfo : EIATTR_NUM_BARRIERS
	.align		4
        /*0060*/ 	.byte	0x02, 0x4c
        /*0062*/ 	.byte	0x01
	.zero		1


	//----- nvinfo : EIATTR_MERCURY_ISA_VERSION
	.align		4
        /*0064*/ 	.byte	0x03, 0x5f
        /*0066*/ 	.short	0x0101


	//----- nvinfo : EIATTR_VRC_CTA_INIT_COUNT
	.align		4
        /*0068*/ 	.byte	0x02, 0x4a
	.zero		1
	.zero		1


	//----- nvinfo : EIATTR_EXIT_INSTR_OFFSETS
	.align		4
        /*006c*/ 	.byte	0x04, 0x1c
        /*006e*/ 	.short	(.L_19 - .L_18)


	//   ....[0]....
.L_18:
        /*0070*/ 	.word	0x00000060


	//   ....[1]....
        /*0074*/ 	.word	0x00000e20


	//----- nvinfo : EIATTR_CRS_STACK_SIZE
	.align		4
.L_19:
        /*0078*/ 	.byte	0x04, 0x1e
        /*007a*/ 	.short	(.L_21 - .L_20)
.L_20:
        /*007c*/ 	.word	0x00000000


	//----- nvinfo : EIATTR_CBANK_PARAM_SIZE
	.align		4
.L_21:
        /*0080*/ 	.byte	0x03, 0x19
        /*0082*/ 	.short	0x0028


	//----- nvinfo : EIATTR_PARAM_CBANK
	.align		4
        /*0084*/ 	.byte	0x04, 0x0a
        /*0086*/ 	.short	(.L_23 - .L_22)
	.align		4
.L_22:
        /*0088*/ 	.word	index@(.nv.constant0._Z30atsc_sync_and_integrate_kernelPfS_S_PaS_)
        /*008c*/ 	.short	0x0380
        /*008e*/ 	.short	0x0028


	//----- nvinfo : EIATTR_SW_WAR
	.align		4
.L_23:
        /*0090*/ 	.byte	0x04, 0x36
        /*0092*/ 	.short	(.L_25 - .L_24)
.L_24:
        /*0094*/ 	.word	0x00000008
.L_25:


//--------------------- .nv.callgraph             --------------------------
	.section	.nv.callgraph,"",@"SHT_CUDA_CALLGRAPH"
	.align	4
	.sectionentsize	8
	.align		4
        /*0000*/ 	.word	0x00000000
	.align		4
        /*0004*/ 	.word	0xffffffff
	.align		4
        /*0008*/ 	.word	0x00000000
	.align		4
        /*000c*/ 	.word	0xfffffffe
	.align		4
        /*0010*/ 	.word	0x00000000
	.align		4
        /*0014*/ 	.word	0xfffffffd
	.align		4
        /*0018*/ 	.word	0x00000000
	.align		4
        /*001c*/ 	.word	0xfffffffc


//--------------------- .text._Z30atsc_sync_and_integrate_kernelPfS_S_PaS_ --------------------------
	.section	.text._Z30atsc_sync_and_integrate_kernelPfS_S_PaS_,"ax",@progbits
	.align	128
        .global         _Z30atsc_sync_and_integrate_kernelPfS_S_PaS_
        .type           _Z30atsc_sync_and_integrate_kernelPfS_S_PaS_,@function
        .size           _Z30atsc_sync_and_integrate_kernelPfS_S_PaS_,(.L_x_7 - _Z30atsc_sync_and_integrate_kernelPfS_S_PaS_)
        .other          _Z30atsc_sync_and_integrate_kernelPfS_S_PaS_,@"STO_CUDA_ENTRY STV_DEFAULT"
_Z30atsc_sync_and_integrate_kernelPfS_S_PaS_:
.text._Z30atsc_sync_and_integrate_kernelPfS_S_PaS_:
[----:B------:R-:W-:Y:S01]  /*0000*/  LDC R1, c[0x0][0x37c] ;  /* 0x0000df00ff017b82 */ /* 0x000fe20000000800 */
[----:B------:R-:W0:Y:S01]  /*0010*/  S2R R3, SR_CTAID.X ;  /* 0x0000000000037919 */ /* 0x000e220000002500 */
[----:B------:R-:W0:Y:S01]  /*0020*/  LDCU UR4, c[0x0][0x360] ;  /* 0x00006c00ff0477ac */ /* 0x000e220008000800 */
[----:B------:R-:W0:Y:S02]  /*0030*/  S2R R0, SR_TID.X ;  /* 0x0000000000007919 */ /* 0x000e240000002100 */
[----:B0-----:R-:W-:-:S05]  /*0040*/  IMAD R7, R3, UR4, R0 ;  /* 0x0000000403077c24 */ /* 0x001fca000f8e0200 */
[----:B------:R-:W-:-:S13]  /*0050*/  ISETP.GT.AND P0, PT, R7, 0x19ff, PT ;  /* 0x000019ff0700780c */ /* 0x000fda0003f04270 */
[----:B------:R-:W-:Y:S05]  /*0060*/  @P0 EXIT ;  /* 0x000000000000094d */ /* 0x000fea0003800000 */
[----:B------:R-:W0:Y:S01]  /*0070*/  S2UR UR6, SR_CgaCtaId ;  /* 0x00000000000679c3 */ /* 0x000e220000008800 */
[----:B------:R-:W1:Y:S01]  /*0080*/  LDCU.64 UR8, c[0x0][0x398] ;  /* 0x00007300ff0877ac */ /* 0x000e620008000a00 */
[----:B------:R-:W-:Y:S01]  /*0090*/  SHF.R.S32.HI R2, RZ, 0x1f, R7 ;  /* 0x0000001fff027819 */ /* 0x000fe20000011407 */
[----:B------:R-:W-:Y:S01]  /*00a0*/  IMAD.MOV.U32 R9, RZ, RZ, RZ ;  /* 0x000000ffff097224 */ /* 0x000fe200078e00ff */
[----:B------:R-:W-:Y:S01]  /*00b0*/  ISETP.NE.AND P0, PT, R3, RZ, PT ;  /* 0x000000ff0300720c */ /* 0x000fe20003f05270 */
[----:B------:R-:W-:Y:S01]  /*00c0*/  UMOV UR4, 0x400 ;  /* 0x0000040000047882 */ /* 0x000fe20000000000 */
[----:B------:R-:W-:Y:S01]  /*00d0*/  LEA.HI R2, R2, R7, RZ, 0x3 ;  /* 0x0000000702027211 */ /* 0x000fe200078f18ff */
[----:B------:R-:W-:Y:S01]  /*00e0*/  UIADD3 UR5, UPT, UPT, UR4, 0x1000, URZ ;  /* 0x0000100004057890 */ /* 0x000fe2000fffe0ff */
[----:B------:R-:W-:Y:S02]  /*00f0*/  ISETP.LT.U32.AND P0, PT, R0, 0x340, !P0 ;  /* 0x000003400000780c */ /* 0x000fe40004701070 */
[----:B------:R-:W-:-:S02]  /*0100*/  LOP3.LUT R4, R2, 0xfffffff8, RZ, 0xc0, !PT ;  /* 0xfffffff802047812 */ /* 0x000fc400078ec0ff */
[----:B------:R-:W-:-:S03]  /*0110*/  SHF.R.S32.HI R3, RZ, 0x3, R2 ;  /* 0x00000003ff037819 */ /* 0x000fc60000011402 */
[C---:B------:R-:W-:Y:S02]  /*0120*/  IMAD.IADD R5, R7.reuse, 0x1, -R4 ;  /* 0x0000000107057824 */ /* 0x040fe400078e0a04 */
[----:B------:R-:W-:Y:S01]  /*0130*/  VIADD R7, R7, 0x7 ;  /* 0x0000000707077836 */ /* 0x000fe20000000000 */
[----:B-1----:R-:W-:Y:S02]  /*0140*/  UIADD3 UR7, UP0, UPT, UR8, 0x2, URZ ;  /* 0x0000000208077890 */ /* 0x002fe4000ff1e0ff */
[C---:B------:R-:W-:Y:S02]  /*0150*/  IADD3 R14, P1, PT, R0.reuse, UR8, RZ ;  /* 0x00000008000e7c10 */ /* 0x040fe4000ff3e0ff */
[----:B------:R-:W-:Y:S02]  /*0160*/  UIADD3.X UR10, UPT, UPT, URZ, UR9, URZ, UP0, !UPT ;  /* 0x00000009ff0a7290 */ /* 0x000fe400087fe4ff */
[----:B0-----:R-:W-:Y:S01]  /*0170*/  ULEA UR4, UR6, UR4, 0x18 ;  /* 0x0000000406047291 */ /* 0x001fe2000f8ec0ff */
[----:B------:R-:W-:Y:S01]  /*0180*/  IMAD.U32 R16, RZ, RZ, UR7 ;  /* 0x00000007ff107e24 */ /* 0x000fe2000f8e00ff */
[----:B------:R-:W-:Y:S01]  /*0190*/  ULEA UR5, UR6, UR5, 0x18 ;  /* 0x0000000506057291 */ /* 0x000fe2000f8ec0ff */
[----:B------:R-:W-:Y:S01]  /*01a0*/  IMAD.X R15, RZ, RZ, UR9, P1 ;  /* 0x00000009ff0f7e24 */ /* 0x000fe200088e06ff */
[----:B------:R-:W0:Y:S01]  /*01b0*/  LDCU.64 UR8, c[0x0][0x358] ;  /* 0x00006b00ff0877ac */ /* 0x000e220008000a00 */
[----:B------:R-:W-:Y:S01]  /*01c0*/  IMAD.U32 R17, RZ, RZ, UR10 ;  /* 0x0000000aff117e24 */ /* 0x000fe2000f8e00ff */
[----:B------:R-:W-:-:S08]  /*01d0*/  LEA R11, R0, UR4, 0x2 ;  /* 0x00000004000b7c11 */ /* 0x000fd0000f8e10ff */
.L_x_5:
[----:B0--34-:R-:W0:Y:S02]  /*01e0*/  LDC.64 R18, c[0x0][0x3a0] ;  /* 0x0000e800ff127b82 */ /* 0x019e240000000a00 */
[----:B0-2---:R-:W2:Y:S04]  /*01f0*/  LDG.E R4, desc[UR8][R18.64] ;  /* 0x0000000812047981 */ /* 0x005ea8000c1e1900 */
[----:B------:R-:W3:Y:S04]  /*0200*/  LDG.E R24, desc[UR8][R18.64+0x8] ;  /* 0x0000080812187981 */ /* 0x000ee8000c1e1900 */
[----:B------:R-:W4:Y:S04]  /*0210*/  LDG.E R12, desc[UR8][R18.64+0x4] ;  /* 0x00000408120c7981 */ /* 0x000f28000c1e1900 */
[----:B------:R-:W5:Y:S01]  /*0220*/  LDG.E R2, desc[UR8][R18.64+0xc] ;  /* 0x00000c0812027981 */ /* 0x000f62000c1e1900 */
[----:B-1----:R-:W-:Y:S01]  /*0230*/  I2F.F64 R22, R3 ;  /* 0x0000000300167312 */ /* 0x002fe20000201c00 */
[----:B------:R-:W-:Y:S01]  /*0240*/  UMOV UR12, 0x71400000 ;  /* 0x71400000000c7882 */ /* 0x000fe20000000000 */
[----:B------:R-:W-:-:S06]  /*0250*/  UMOV UR13, 0x3eb42a38 ;  /* 0x3eb42a38000d7882 */ /* 0x000fcc0000000000 */
[----:B--2---:R-:W-:Y:S08]  /*0260*/  F2F.F64.F32 R20, R4 ;  /* 0x0000000400147310 */ /* 0x004ff00000201800 */
[----:B---3--:R-:W0:Y:S08]  /*0270*/  F2F.F64.F32 R24, R24 ;  /* 0x0000001800187310 */ /* 0x008e300000201800 */
[----:B----4-:R-:W1:Y:S01]  /*0280*/  F2F.F64.F32 R12, R12 ;  /* 0x0000000c000c7310 */ /* 0x010e620000201800 */
[----:B0-----:R-:W-:-:S07]  /*0290*/  DFMA R20, R20, UR12, R24 ;  /* 0x0000000c14147c2b */ /* 0x001fce0008000018 */
[----:B-----5:R-:W-:Y:S01]  /*02a0*/  F2I.TRUNC.NTZ R2, R2 ;  /* 0x0000000200027305 */ /* 0x020fe2000020f100 */
[----:B------:R-:W0:Y:S01]  /*02b0*/  LDC.64 R24, c[0x0][0x380] ;  /* 0x0000e000ff187b82 */ /* 0x000e220000000a00 */
[----:B-1----:R-:W-:-:S10]  /*02c0*/  DFMA R26, R22, R20, R12 ;  /* 0x00000014161a722b */ /* 0x002fd4000000000c */
[----:B------:R-:W1:Y:S08]  /*02d0*/  F2F.F32.F64 R26, R26 ;  /* 0x0000001a001a7310 */ /* 0x000e700000301000 */
[----:B-1----:R-:W1:Y:S02]  /*02e0*/  F2I.TRUNC.NTZ R6, R26 ;  /* 0x0000001a00067305 */ /* 0x002e64000020f100 */
[----:B-1----:R-:W-:-:S02]  /*02f0*/  I2FP.F32.S32 R23, R6 ;  /* 0x0000000600177245 */ /* 0x002fc40000201400 */
[----:B------:R-:W-:-:S03]  /*0300*/  IADD3 R6, PT, PT, R6, R2, R5 ;  /* 0x0000000206067210 */ /* 0x000fc60007ffe005 */
[----:B------:R-:W-:Y:S02]  /*0310*/  FADD R8, R26, -R23 ;  /* 0x800000171a087221 */ /* 0x000fe40000000000 */
[----:B------:R-:W1:Y:S01]  /*0320*/  LDC.64 R22, c[0x0][0x390] ;  /* 0x0000e400ff167b82 */ /* 0x000e620000000a00 */
[----:B0-----:R-:W-:-:S04]  /*0330*/  IMAD.WIDE R24, R6, 0x4, R24 ;  /* 0x0000000406187825 */ /* 0x001fc800078e0218 */
[----:B------:R-:W-:Y:S02]  /*0340*/  FMUL R8, R8, 128 ;  /* 0x4300000008087820 */ /* 0x000fe40000400000 */
[----:B------:R-:W2:Y:S04]  /*0350*/  LDG.E R25, desc[UR8][R24.64] ;  /* 0x0000000818197981 */ /* 0x000ea8000c1e1900 */
[----:B------:R-:W0:Y:S02]  /*0360*/  F2I.NTZ R8, R8 ;  /* 0x0000000800087305 */ /* 0x000e240000203100 */
[----:B0-----:R-:W-:-:S04]  /*0370*/  IMAD R29, R8, 0x8, R5 ;  /* 0x00000008081d7824 */ /* 0x001fc800078e0205 */
[----:B-1----:R-:W-:-:S06]  /*0380*/  IMAD.WIDE R22, R29, 0x4, R22 ;  /* 0x000000041d167825 */ /* 0x002fcc00078e0216 */
[----:B------:R-:W2:Y:S01]  /*0390*/  LDG.E R22, desc[UR8][R22.64] ;  /* 0x0000000816167981 */ /* 0x000ea2000c1e1900 */
[----:B------:R-:W-:Y:S01]  /*03a0*/  ISETP.NE.AND P1, PT, R5, RZ, PT ;  /* 0x000000ff0500720c */ /* 0x000fe20003f25270 */
[----:B------:R-:W-:Y:S01]  /*03b0*/  BSSY.RECONVERGENT B0, `(.L_x_0) ;  /* 0x0000024000007945 */ /* 0x000fe20003800200 */
[----:B--2---:R-:W-:-:S05]  /*03c0*/  FMUL R2, R22, R25 ;  /* 0x0000001916027220 */ /* 0x004fca0000400000 */
[----:B------:R0:W-:Y:S01]  /*03d0*/  STS [R11], R2 ;  /* 0x000000020b007388 */ /* 0x0001e20000000800 */
[----:B------:R-:W-:Y:S06]  /*03e0*/  BAR.SYNC.DEFER_BLOCKING 0x0 ;  /* 0x0000000000007b1d */ /* 0x000fec0000010000 */
[----:B------:R-:W-:Y:S05]  /*03f0*/  @P1 BRA `(.L_x_1) ;  /* 0x00000000007c1947 */ /* 0x000fea0003800000 */
[----:B------:R-:W1:Y:S01]  /*0400*/  LDS R10, [R11] ;  /* 0x000000000b0a7984 */ /* 0x000e620000000800 */
[----:B------:R-:W-:-:S03]  /*0410*/  ISETP.GT.U32.AND P1, PT, R7, 0xe, PT ;  /* 0x0000000e0700780c */ /* 0x000fc60003f24070 */
[----:B------:R-:W2:Y:S04]  /*0420*/  LDS R23, [R11+0x4] ;  /* 0x000004000b177984 */ /* 0x000ea80000000800 */
[----:B------:R-:W3:Y:S04]  /*0430*/  LDS R25, [R11+0x8] ;  /* 0x000008000b197984 */ /* 0x000ee80000000800 */
[----:B------:R-:W4:Y:S04]  /*0440*/  LDS R27, [R11+0xc] ;  /* 0x00000c000b1b7984 */ /* 0x000f280000000800 */
[----:B------:R-:W5:Y:S04]  /*0450*/  LDS R8, [R11+0x10] ;  /* 0x000010000b087984 */ /* 0x000f680000000800 */
[----:B------:R-:W5:Y:S04]  /*0460*/  LDS R6, [R11+0x14] ;  /* 0x000014000b067984 */ /* 0x000f680000000800 */
[----:B------:R-:W5:Y:S04]  /*0470*/  LDS R4, [R11+0x18] ;  /* 0x000018000b047984 */ /* 0x000f680000000800 */
[----:B0-----:R-:W0:Y:S01]  /*0480*/  LDS R2, [R11+0x1c] ;  /* 0x00001c000b027984 */ /* 0x001e220000000800 */
[----:B-1----:R-:W-:-:S04]  /*0490*/  FADD R10, RZ, R10 ;  /* 0x0000000aff0a7221 */ /* 0x002fc80000000000 */
[----:B--2---:R-:W-:Y:S02]  /*04a0*/  FADD R10, R10, R23 ;  /* 0x000000170a0a7221 */ /* 0x004fe40000000000 */
[----:B------:R-:W1:Y:S02]  /*04b0*/  LDC.64 R22, c[0x0][0x388] ;  /* 0x0000e200ff167b82 */ /* 0x000e640000000a00 */
[----:B---3--:R-:W-:Y:S01]  /*04c0*/  FADD R10, R10, R25 ;  /* 0x000000190a0a7221 */ /* 0x008fe20000000000 */
[----:B------:R-:W-:-:S03]  /*04d0*/  IMAD R25, R9, 0x340, R3 ;  /* 0x0000034009197824 */ /* 0x000fc600078e0203 */
[----:B----4-:R-:W-:-:S04]  /*04e0*/  FADD R27, R10, R27 ;  /* 0x0000001b0a1b7221 */ /* 0x010fc80000000000 */
[----:B-----5:R-:W-:-:S04]  /*04f0*/  FADD R27, R27, R8 ;  /* 0x000000081b1b7221 */ /* 0x020fc80000000000 */
[----:B------:R-:W-:-:S04]  /*0500*/  FADD R27, R27, R6 ;  /* 0x000000061b1b7221 */ /* 0x000fc80000000000 */
[----:B------:R-:W-:-:S04]  /*0510*/  FADD R27, R27, R4 ;  /* 0x000000041b1b7221 */ /* 0x000fc80000000000 */
[----:B0-----:R-:W-:Y:S01]  /*0520*/  FADD R27, R27, R2 ;  /* 0x000000021b1b7221 */ /* 0x001fe20000000000 */
[----:B-1----:R-:W-:-:S05]  /*0530*/  IMAD.WIDE R22, R25, 0x4, R22 ;  /* 0x0000000419167825 */ /* 0x002fca00078e0216 */
[----:B------:R1:W-:Y:S01]  /*0540*/  STG.E desc[UR8][R22.64], R27 ;  /* 0x0000001b16007986 */ /* 0x0003e2000c101908 */
[----:B------:R-:W-:Y:S05]  /*0550*/  @P1 BRA `(.L_x_1) ;  /* 0x0000000000241947 */ /* 0x000fea0003800000 */
[----:B------:R-:W2:Y:S01]  /*0560*/  LDG.E R4, desc[UR8][R18.64+0xc] ;  /* 0x00000c0812047981 */ /* 0x000ea2000c1e1900 */
[----:B------:R-:W-:-:S10]  /*0570*/  DFMA R12, R20, 832, R12 ;  /* 0x408a0000140c782b */ /* 0x000fd4000000000c */
[----:B------:R-:W0:Y:S08]  /*0580*/  F2F.F32.F64 R12, R12 ;  /* 0x0000000c000c7310 */ /* 0x000e300000301000 */
[----:B0-----:R-:W0:Y:S02]  /*0590*/  F2I.TRUNC.NTZ R2, R12 ;  /* 0x0000000c00027305 */ /* 0x001e24000020f100 */
[----:B0-----:R-:W-:-:S05]  /*05a0*/  I2FP.F32.S32 R21, R2 ;  /* 0x0000000200157245 */ /* 0x001fca0000201400 */
[----:B-1----:R-:W-:-:S05]  /*05b0*/  FADD R23, R12, -R21 ;  /* 0x800000150c177221 */ /* 0x002fca0000000000 */
[----:B------:R3:W-:Y:S01]  /*05c0*/  STG.E desc[UR8][R18.64+0x4], R23 ;  /* 0x0000041712007986 */ /* 0x0007e2000c101908 */
[----:B--2---:R-:W-:-:S05]  /*05d0*/  FADD R21, R21, R4 ;  /* 0x0000000415157221 */ /* 0x004fca0000000000 */
[----:B------:R3:W-:Y:S02]  /*05e0*/  STG.E desc[UR8][R18.64+0xc], R21 ;  /* 0x00000c1512007986 */ /* 0x0007e4000c101908 */
.L_x_1:
[----:B------:R-:W-:Y:S05]  /*05f0*/  BSYNC.RECONVERGENT B0 ;  /* 0x0000000000007941 */ /* 0x000fea0003800200 */
.L_x_0:
[----:B------:R-:W-:Y:S06]  /*0600*/  BAR.SYNC.DEFER_BLOCKING 0x0 ;  /* 0x0000000000007b1d */ /* 0x000fec0000010000 */
[----:B------:R-:W-:Y:S05]  /*0610*/  @!P0 BRA `(.L_x_2) ;  /* 0x0000000400dc8947 */ /* 0x000fea0003800000 */
[----:B---3--:R-:W2:Y:S01]  /*0620*/  LDC.64 R20, c[0x0][0x388] ;  /* 0x0000e200ff147b82 */ /* 0x008ea20000000a00 */
[----:B------:R-:W-:-:S04]  /*0630*/  IMAD R13, R9, 0x340, R0 ;  /* 0x00000340090d7824 */ /* 0x000fc800078e0200 */
[----:B--2---:R-:W-:-:S06]  /*0640*/  IMAD.WIDE R12, R13, 0x4, R20 ;  /* 0x000000040d0c7825 */ /* 0x004fcc00078e0214 */
[----:B------:R-:W2:Y:S01]  /*0650*/  LDG.E R12, desc[UR8][R12.64] ;  /* 0x000000080c0c7981 */ /* 0x000ea2000c1e1900 */
[----:B------:R-:W-:Y:S05]  /*0660*/  WARPSYNC.ALL ;  /* 0x0000000000007948 */ /* 0x000fea0003800000 */
[----:B--2---:R-:W-:-:S04]  /*0670*/  FSETP.GEU.AND P1, PT, R12, RZ, PT ;  /* 0x000000ff0c00720b */ /* 0x004fc80003f2e000 */
[----:B-1----:R-:W-:-:S05]  /*0680*/  SEL R23, RZ, 0x1, !P1 ;  /* 0x00000001ff177807 */ /* 0x002fca0004800000 */
[----:B------:R-:W-:Y:S01]  /*0690*/  STS.U8 [R0+UR5+0x3], R23 ;  /* 0x0000031700007988 */ /* 0x000fe20008000005 */
[----:B------:R-:W-:Y:S06]  /*06a0*/  BAR.SYNC.DEFER_BLOCKING 0x0 ;  /* 0x0000000000007b1d */ /* 0x000fec0000010000 */
[----:B------:R-:W2:Y:S04]  /*06b0*/  LDG.E.U8 R8, desc[UR8][R14.64] ;  /* 0x000000080e087981 */ /* 0x000ea8000c1e1100 */
[----:B------:R-:W1:Y:S04]  /*06c0*/  LDS.U8 R4, [R0+UR5+0x2] ;  /* 0x0000020500047984 */ /* 0x000e680008000000 */
[----:B0-----:R-:W0:Y:S04]  /*06d0*/  LDS.U8 R2, [R0+UR5+0x3] ;  /* 0x0000030500027984 */ /* 0x001e280008000000 */
[----:B------:R-:W3:Y:S04]  /*06e0*/  LDS.U8 R6, [R0+UR5+0x1] ;  /* 0x0000010500067984 */ /* 0x000ee80008000000 */
[----:B------:R-:W4:Y:S01]  /*06f0*/  LDS.U8 R25, [R0+UR5] ;  /* 0x0000000500197984 */ /* 0x000f220008000000 */
[----:B-1----:R-:W-:-:S02]  /*0700*/  IMAD.SHL.U32 R4, R4, 0x4, RZ ;  /* 0x0000000404047824 */ /* 0x002fc400078e00ff */
[----:B0-----:R-:W-:-:S03]  /*0710*/  IMAD.SHL.U32 R2, R2, 0x8, RZ ;  /* 0x0000000802027824 */ /* 0x001fc600078e00ff */
[----:B------:R-:W-:-:S04]  /*0720*/  LOP3.LUT R13, R4, 0x4, RZ, 0xc0, !PT ;  /* 0x00000004040d7812 */ /* 0x000fc800078ec0ff */
[----:B------:R-:W-:Y:S01]  /*0730*/  LOP3.LUT R2, R13, 0x8, R2, 0xf8, !PT ;  /* 0x000000080d027812 */ /* 0x000fe200078ef802 */
[----:B---3--:R-:W-:-:S05]  /*0740*/  IMAD.SHL.U32 R13, R6, 0x2, RZ ;  /* 0x00000002060d7824 */ /* 0x008fca00078e00ff */
[----:B------:R-:W-:-:S04]  /*0750*/  LOP3.LUT R2, R2, 0x2, R13, 0xf8, !PT ;  /* 0x0000000202027812 */ /* 0x000fc800078ef80d */
[----:B----4-:R-:W-:-:S04]  /*0760*/  LOP3.LUT R2, R2, 0x1, R25, 0xf8, !PT ;  /* 0x0000000102027812 */ /* 0x010fc800078ef819 */
[----:B------:R-:W-:-:S04]  /*0770*/  PRMT R2, R2, 0x9910, RZ ;  /* 0x0000991002027816 */ /* 0x000fc800000000ff */
[----:B------:R-:W-:Y:S01]  /*0780*/  ISETP.NE.AND P1, PT, R2, 0x9, PT ;  /* 0x000000090200780c */ /* 0x000fe20003f25270 */
[----:B--2---:R-:W-:-:S12]  /*0790*/  VIADD R2, R8, 0x2 ;  /* 0x0000000208027836 */ /* 0x004fd80000000000 */
[----:B------:R-:W-:Y:S01]  /*07a0*/  @P1 VIADD R2, R8, 0xffff ;  /* 0x0000ffff08021836 */ /* 0x000fe20000000000 */
[----:B------:R-:W-:-:S04]  /*07b0*/  ISETP.NE.AND P1, PT, R0, RZ, PT ;  /* 0x000000ff0000720c */ /* 0x000fc80003f25270 */
[----:B------:R-:W-:-:S04]  /*07c0*/  PRMT R2, R2, 0x8880, RZ ;  /* 0x0000888002027816 */ /* 0x000fc800000000ff */
[----:B------:R-:W-:-:S04]  /*07d0*/  PRMT R2, R2, 0x7710, RZ ;  /* 0x0000771002027816 */ /* 0x000fc800000000ff */
[----:B------:R-:W-:-:S04]  /*07e0*/  VIMNMX.S16x2 R2, PT, PT, R2, -0xf0010, !PT ;  /* 0xfff0fff002027848 */ /* 0x000fc80007fe0300 */
[----:B------:R-:W-:-:S05]  /*07f0*/  VIMNMX.S16x2 R2, PT, PT, R2, 0xf000f, PT ;  /* 0x000f000f02027848 */ /* 0x000fca0003fe0300 */
[----:B------:R2:W-:Y:S01]  /*0800*/  STG.E.U8 desc[UR8][R14.64], R2 ;  /* 0x000000020e007986 */ /* 0x0005e2000c101108 */
[----:B------:R-:W-:Y:S06]  /*0810*/  BAR.SYNC.DEFER_BLOCKING 0x0 ;  /* 0x0000000000007b1d */ /* 0x000fec0000010000 */
[----:B------:R-:W-:Y:S05]  /*0820*/  @P1 BRA `(.L_x_3) ;  /* 0x0000000400641947 */ /* 0x000fea0003800000 */
[----:B------:R-:W0:Y:S01]  /*0830*/  LDC.64 R12, c[0x0][0x398] ;  /* 0x0000e600ff0c7b82 */ /* 0x000e220000000a00 */
[----:B------:R-:W3:Y:S04]  /*0840*/  LDG.E.S8 R6, desc[UR8][R16.64+-0x1] ;  /* 0xffffff0810067981 */ /* 0x000ee8000c1e1300 */
[----:B--2---:R-:W2:Y:S04]  /*0850*/  LDG.E.S8 R2, desc[UR8][R16.64] ;  /* 0x0000000810027981 */ /* 0x004ea8000c1e1300 */
[----:B------:R-:W4:Y:S04]  /*0860*/  LDG.E.S8 R4, desc[UR8][R16.64+0x1] ;  /* 0x0000010810047981 */ /* 0x000f28000c1e1300 */
[----:B0-----:R-:W3:Y:S01]  /*0870*/  LDG.E.S8 R8, desc[UR8][R12.64] ;  /* 0x000000080c087981 */ /* 0x001ee2000c1e1300 */
[----:B------:R-:W-:-:S02]  /*0880*/  IMAD.U32 R22, RZ, RZ, UR7 ;  /* 0x00000007ff167e24 */ /* 0x000fc4000f8e00ff */
[----:B------:R-:W-:Y:S01]  /*0890*/  IMAD.MOV.U32 R24, RZ, RZ, 0x4 ;  /* 0x00000004ff187424 */ /* 0x000fe200078e00ff */
[----:B------:R-:W-:Y:S01]  /*08a0*/  UMOV UR4, 0x1 ;  /* 0x0000000100047882 */ /* 0x000fe20000000000 */
[----:B---3--:R-:W-:-:S04]  /*08b0*/  VIMNMX.S16x2 R10, PT, PT, R8, R6, !PT ;  /* 0x00000006080a7248 */ /* 0x008fc80007fe0300 */
[C---:B--2---:R-:W-:Y:S02]  /*08c0*/  VIMNMX.S16x2 R13, PT, PT, R10.reuse, R2, !PT ;  /* 0x000000020a0d7248 */ /* 0x044fe40007fe0300 */
[----:B------:R-:W-:Y:S02]  /*08d0*/  PRMT R23, R10, 0x9910, RZ ;  /* 0x000099100a177816 */ /* 0x000fe400000000ff */
[----:B------:R-:W-:Y:S02]  /*08e0*/  PRMT R10, R13, 0x7610, R10 ;  /* 0x000076100d0a7816 */ /* 0x000fe4000000000a */
[----:B------:R-:W-:Y:S02]  /*08f0*/  ISETP.GE.AND P1, PT, R8, R6, PT ;  /* 0x000000060800720c */ /* 0x000fe40003f26270 */
[----:B------:R-:W-:Y:S02]  /*0900*/  ISETP.GE.AND P2, PT, R23, R2, PT ;  /* 0x000000021700720c */ /* 0x000fe40003f46270 */
[----:B------:R-:W-:-:S02]  /*0910*/  PRMT R13, R10, 0x9910, RZ ;  /* 0x000099100a0d7816 */ /* 0x000fc400000000ff */
[----:B------:R-:W-:Y:S02]  /*0920*/  SEL R2, RZ, 0x1, P1 ;  /* 0x00000001ff027807 */ /* 0x000fe40000800000 */
[-C--:B----4-:R-:W-:Y:S02]  /*0930*/  ISETP.GE.AND P1, PT, R13, R4.reuse, PT ;  /* 0x000000040d00720c */ /* 0x090fe40003f26270 */
[----:B------:R-:W-:Y:S02]  /*0940*/  SEL R2, R2, 0x2, P2 ;  /* 0x0000000202027807 */ /* 0x000fe40001000000 */
[----:B------:R-:W-:Y:S01]  /*0950*/  VIMNMX.S16x2 R10, PT, PT, R10, R4, !PT ;  /* 0x000000040a0a7248 */ /* 0x000fe20007fe0300 */
[----:B------:R-:W-:Y:S01]  /*0960*/  IMAD.MOV.U32 R13, RZ, RZ, 0x3 ;  /* 0x00000003ff0d7424 */ /* 0x000fe200078e00ff */
[----:B------:R-:W-:Y:S01]  /*0970*/  SEL R25, R2, 0x3, P1 ;  /* 0x0000000302197807 */ /* 0x000fe20000800000 */
[----:B------:R-:W-:Y:S01]  /*0980*/  IMAD.U32 R23, RZ, RZ, UR10 ;  /* 0x0000000aff177e24 */ /* 0x000fe2000f8e00ff */
[----:B------:R-:W-:-:S07]  /*0990*/  PRMT R2, R10, 0x7610, R2 ;  /* 0x000076100a027816 */ /* 0x000fce0000000002 */
.L_x_4:
[----:B------:R-:W2:Y:S04]  /*09a0*/  LDG.E.S8 R4, desc[UR8][R22.64+0x2] ;  /* 0x0000020816047981 */ /* 0x000ea8000c1e1300 */
[----:B------:R-:W3:Y:S04]  /*09b0*/  LDG.E.S8 R6, desc[UR8][R22.64+0x3] ;  /* 0x0000030816067981 */ /* 0x000ee8000c1e1300 */
[----:B------:R-:W4:Y:S04]  /*09c0*/  LDG.E.S8 R8, desc[UR8][R22.64+0x4] ;  /* 0x0000040816087981 */ /* 0x000f28000c1e1300 */
[----:B------:R-:W5:Y:S01]  /*09d0*/  LDG.E.S8 R10, desc[UR8][R22.64+0x5] ;  /* 0x00000508160a7981 */ /* 0x000f62000c1e1300 */
[----:B--2---:R-:W-:-:S04]  /*09e0*/  VIMNMX.S16x2 R12, PT, PT, R2, R4, !PT ;  /* 0x00000004020c7248 */ /* 0x004fc80007fe0300 */
[C---:B------:R-:W-:Y:S02]  /*09f0*/  PRMT R27, R12.reuse, 0x9910, RZ ;  /* 0x000099100c1b7816 */ /* 0x040fe400000000ff */
[-C--:B---3--:R-:W-:Y:S02]  /*0a00*/  VIMNMX.S16x2 R12, PT, PT, R12, R6.reuse, !PT ;  /* 0x000000060c0c7248 */ /* 0x088fe40007fe0300 */
[----:B------:R-:W-:Y:S02]  /*0a10*/  ISETP.GE.AND P2, PT, R27, R6, PT ;  /* 0x000000061b00720c */ /* 0x000fe40003f46270 */
[----:B------:R-:W-:Y:S02]  /*0a20*/  PRMT R27, R2, 0x9910, RZ ;  /* 0x00009910021b7816 */ /* 0x000fe400000000ff */
[----:B------:R-:W-:Y:S02]  /*0a30*/  PRMT R6, R12, 0x7610, R6 ;  /* 0x000076100c067816 */ /* 0x000fe40000000006 */
[----:B------:R-:W-:-:S02]  /*0a40*/  ISETP.GE.AND P1, PT, R27, R4, PT ;  /* 0x000000041b00720c */ /* 0x000fc40003f26270 */
[----:B------:R-:W-:Y:S02]  /*0a50*/  PRMT R29, R6, 0x9910, RZ ;  /* 0x00009910061d7816 */ /* 0x000fe400000000ff */
[----:B------:R-:W-:Y:S01]  /*0a60*/  SEL R4, R24, R25, !P1 ;  /* 0x0000001918047207 */ /* 0x000fe20004800000 */
[----:B------:R-:W-:Y:S01]  /*0a70*/  IMAD.U32 R24, RZ, RZ, UR4 ;  /* 0x00000004ff187e24 */ /* 0x000fe2000f8e00ff */
[-C--:B----4-:R-:W-:Y:S01]  /*0a80*/  VIMNMX.S16x2 R2, PT, PT, R6, R8.reuse, !PT ;  /* 0x0000000806027248 */ /* 0x090fe20007fe0300 */
[----:B------:R-:W-:Y:S01]  /*0a90*/  UIADD3 UR4, UPT, UPT, UR4, 0x4, URZ ;  /* 0x0000000404047890 */ /* 0x000fe2000fffe0ff */
[----:B------:R-:W-:Y:S01]  /*0aa0*/  ISETP.GE.AND P3, PT, R29, R8, PT ;  /* 0x000000081d00720c */ /* 0x000fe20003f66270 */
[----:B------:R-:W-:Y:S01]  /*0ab0*/  VIADD R24, R24, 0x7 ;  /* 0x0000000718187836 */ /* 0x000fe20000000000 */
[C---:B------:R-:W-:Y:S01]  /*0ac0*/  PRMT R6, R13.reuse, 0x7610, R6 ;  /* 0x000076100d067816 */ /* 0x040fe20000000006 */
[----:B------:R-:W-:Y:S01]  /*0ad0*/  VIADD R13, R13, 0x4 ;  /* 0x000000040d0d7836 */ /* 0x000fe20000000000 */
[----:B------:R-:W-:-:S02]  /*0ae0*/  PRMT R25, R2, 0x9910, RZ ;  /* 0x0000991002197816 */ /* 0x000fc400000000ff */
[-C--:B-----5:R-:W-:Y:S01]  /*0af0*/  VIMNMX.S16x2 R2, PT, PT, R2, R10.reuse, !PT ;  /* 0x0000000a02027248 */ /* 0x0a0fe20007fe0300 */
[----:B------:R-:W-:Y:S01]  /*0b00*/  @!P2 VIADD R4, R6, 0x2 ;  /* 0x000000020604a836 */ /* 0x000fe20000000000 */
[----:B------:R-:W-:Y:S02]  /*0b10*/  ISETP.NE.AND P2, PT, R24, 0x340, PT ;  /* 0x000003401800780c */ /* 0x000fe40003f45270 */
[----:B------:R-:W-:-:S03]  /*0b20*/  ISETP.GE.AND P1, PT, R25, R10, PT ;  /* 0x0000000a1900720c */ /* 0x000fc60003f26270 */
[----:B------:R-:W-:Y:S01]  /*0b30*/  @!P3 VIADD R4, R6, 0x3 ;  /* 0x000000030604b836 */ /* 0x000fe20000000000 */
[----:B------:R-:W-:-:S04]  /*0b40*/  IADD3 R22, P3, PT, R22, 0x4, RZ ;  /* 0x0000000416167810 */ /* 0x000fc80007f7e0ff */
[----:B------:R-:W-:Y:S01]  /*0b50*/  SEL R4, R13, R4, !P1 ;  /* 0x000000040d047207 */ /* 0x000fe20004800000 */
[----:B------:R-:W-:-:S03]  /*0b60*/  IMAD.X R23, RZ, RZ, R23, P3 ;  /* 0x000000ffff177224 */ /* 0x000fc600018e0617 */
[----:B------:R-:W-:Y:S01]  /*0b70*/  PRMT R25, R4, 0x7610, R25 ;  /* 0x0000761004197816 */ /* 0x000fe20000000019 */
[----:B------:R-:W-:Y:S06]  /*0b80*/  @P2 BRA `(.L_x_4) ;  /* 0xfffffffc00842947 */ /* 0x000fec000383ffff */
[C---:B------:R-:W-:Y:S01]  /*0b90*/  LOP3.LUT R4, R25.reuse, 0xffff, RZ, 0xc0, !PT ;  /* 0x0000ffff19047812 */ /* 0x040fe200078ec0ff */
[----:B------:R-:W0:Y:S01]  /*0ba0*/  I2F.S16 R23, R2 ;  /* 0x0000000200177306 */ /* 0x000e220000101400 */
[----:B------:R-:W-:-:S03]  /*0bb0*/  PRMT R8, R25, 0x9910, RZ ;  /* 0x0000991019087816 */ /* 0x000fc600000000ff */
[----:B------:R-:W-:Y:S01]  /*0bc0*/  VIADD R6, R4, 0xffffffff ;  /* 0xffffffff04067836 */ /* 0x000fe20000000000 */
[----:B------:R-:W-:Y:S01]  /*0bd0*/  ISETP.NE.AND P1, PT, R8, RZ, PT ;  /* 0x000000ff0800720c */ /* 0x000fe20003f25270 */
[----:B------:R-:W-:Y:S02]  /*0be0*/  IMAD R27, R9, 0x340, R4 ;  /* 0x00000340091b7824 */ /* 0x000fe400078e0204 */
[----:B------:R-:W1:Y:S01]  /*0bf0*/  I2F.U16 R25, R25 ;  /* 0x0000001900197306 */ /* 0x000e620000101000 */
[----:B------:R-:W-:Y:S01]  /*0c00*/  SEL R6, R6, 0x33f, P1 ;  /* 0x0000033f06067807 */ /* 0x000fe20000800000 */
[----:B------:R-:W-:-:S03]  /*0c10*/  IMAD.WIDE R26, R27, 0x4, R20 ;  /* 0x000000041b1a7825 */ /* 0x000fc600078e0214 */
[C---:B------:R-:W-:Y:S01]  /*0c20*/  ISETP.GE.AND P1, PT, R6.reuse, 0x1, PT ;  /* 0x000000010600780c */ /* 0x040fe20003f26270 */
[----:B------:R-:W-:Y:S01]  /*0c30*/  VIADD R8, R6, 0xffffffff ;  /* 0xffffffff06087836 */ /* 0x000fe20000000000 */
[----:B0-----:R0:W-:Y:S01]  /*0c40*/  STG.E desc[UR8][R18.64+0x14], R23 ;  /* 0x0000141712007986 */ /* 0x0011e2000c101908 */
[----:B------:R-:W-:-:S03]  /*0c50*/  IMAD R13, R9, 0x340, R6 ;  /* 0x00000340090d7824 */ /* 0x000fc600078e0206 */
[----:B------:R-:W-:Y:S01]  /*0c60*/  SEL R8, R8, 0x33f, P1 ;  /* 0x0000033f08087807 */ /* 0x000fe20000800000 */
[----:B------:R-:W-:-:S03]  /*0c70*/  IMAD.WIDE R12, R13, 0x4, R20 ;  /* 0x000000040d0c7825 */ /* 0x000fc600078e0214 */
[C---:B------:R-:W-:Y:S01]  /*0c80*/  ISETP.GE.AND P1, PT, R8.reuse, 0x1, PT ;  /* 0x000000010800780c */ /* 0x040fe20003f26270 */
[----:B------:R-:W-:Y:S01]  /*0c90*/  VIADD R2, R8, 0xffffffff ;  /* 0xffffffff08027836 */ /* 0x000fe20000000000 */
[----:B-1----:R4:W-:Y:S01]  /*0ca0*/  STG.E desc[UR8][R18.64+0x10], R25 ;  /* 0x0000101912007986 */ /* 0x0029e2000c101908 */
[----:B------:R-:W-:-:S03]  /*0cb0*/  IMAD R29, R9, 0x340, R8 ;  /* 0x00000340091d7824 */ /* 0x000fc600078e0208 */
[----:B------:R-:W-:Y:S01]  /*0cc0*/  SEL R2, R2, 0x33f, P1 ;  /* 0x0000033f02027807 */ /* 0x000fe20000800000 */
[----:B0-----:R-:W-:Y:S01]  /*0cd0*/  IMAD.WIDE R22, R29, 0x4, R20 ;  /* 0x000000041d167825 */ /* 0x001fe200078e0214 */
[----:B------:R-:W2:Y:S03]  /*0ce0*/  LDG.E R26, desc[UR8][R26.64] ;  /* 0x000000081a1a7981 */ /* 0x000ea6000c1e1900 */
[----:B------:R-:W-:Y:S01]  /*0cf0*/  IMAD R29, R9, 0x340, R2 ;  /* 0x00000340091d7824 */ /* 0x000fe200078e0202 */
[----:B------:R-:W2:Y:S03]  /*0d00*/  LDG.E R13, desc[UR8][R12.64] ;  /* 0x000000080c0d7981 */ /* 0x000ea6000c1e1900 */
[----:B------:R-:W-:Y:S01]  /*0d10*/  IMAD.WIDE R20, R29, 0x4, R20 ;  /* 0x000000041d147825 */ /* 0x000fe200078e0214 */
[----:B------:R-:W3:Y:S05]  /*0d20*/  LDG.E R23, desc[UR8][R22.64] ;  /* 0x0000000816177981 */ /* 0x000eea000c1e1900 */
[----:B------:R-:W5:Y:S01]  /*0d30*/  LDG.E R21, desc[UR8][R20.64] ;  /* 0x0000000814157981 */ /* 0x000f62000c1e1900 */
[----:B--2---:R-:W-:-:S04]  /*0d40*/  FADD R2, -R26, -R13 ;  /* 0x8000000d1a027221 */ /* 0x004fc80000000100 */
[----:B---3--:R-:W-:-:S04]  /*0d50*/  FADD R2, R2, R23 ;  /* 0x0000001702027221 */ /* 0x008fc80000000000 */
[----:B-----5:R-:W-:-:S05]  /*0d60*/  FADD R29, R2, R21 ;  /* 0x00000015021d7221 */ /* 0x020fca0000000000 */
[----:B------:R4:W-:Y:S01]  /*0d70*/  STG.E desc[UR8][R18.64], R29 ;  /* 0x0000001d12007986 */ /* 0x0009e2000c101908 */
[----:B------:R-:W-:Y:S05]  /*0d80*/  BRA `(.L_x_3) ;  /* 0x00000000000c7947 */ /* 0x000fea0003800000 */
.L_x_2:
[----:B------:R-:W-:Y:S05]  /*0d90*/  WARPSYNC.ALL ;  /* 0x0000000000007948 */ /* 0x000fea0003800000 */
[----:B------:R-:W-:Y:S08]  /*0da0*/  BAR.SYNC.DEFER_BLOCKING 0x0 ;  /* 0x0000000000007b1d */ /* 0x000ff00000010000 */
[----:B------:R-:W-:Y:S06]  /*0db0*/  BAR.SYNC.DEFER_BLOCKING 0x0 ;  /* 0x0000000000007b1d */ /* 0x000fec0000010000 */
.L_x_3:
[----:B------:R-:W-:Y:S01]  /*0dc0*/  VIADD R9, R9, 0x1 ;  /* 0x0000000109097836 */ /* 0x000fe20000000000 */
[----:B------:R-:W-:Y:S05]  /*0dd0*/  WARPSYNC.ALL ;  /* 0x0000000000007948 */ /* 0x000fea0003800000 */
[----:B------:R-:W-:Y:S01]  /*0de0*/  BAR.SYNC.DEFER_BLOCKING 0x0 ;  /* 0x0000000000007b1d */ /* 0x000fe20000010000 */
[----:B------:R-:W-:-:S13]  /*0df0*/  ISETP.GE.AND P1, PT, R9, 0x1, PT ;  /* 0x000000010900780c */ /* 0x000fda0003f26270 */
[----:B------:R-:W-:Y:S05]  /*0e00*/  @!P1 BRA `(.L_x_5) ;  /* 0xfffffff000f49947 */ /* 0x000fea000383ffff */
[----:B------:R-:W-:Y:S06]  /*0e10*/  BAR.SYNC.DEFER_BLOCKING 0x0 ;  /* 0x0000000000007b1d */ /* 0x000fec0000010000 */
[----:B------:R-:W-:Y:S05]  /*0e20*/  EXIT ;  /* 0x000000000000794d */ /* 0x000fea0003800000 */
.L_x_6:
[----:B------:R-:W-:-:S00]  /*0e30*/  BRA `(.L_x_6) ;  /* 0xfffffffc00fc7947 */ /* 0x000fc0000383ffff */
[----:B------:R-:W-:-:S00]  /*0e40*/  NOP ;  /* 0x0000000000007918 */ /* 0x000fc00000000000 */
        /* <DEDUP_REMOVED lines=11> */
.L_x_7:


//--------------------- .nv.shared._Z30atsc_sync_and_integrate_kernelPfS_S_PaS_ --------------------------
	.section	.nv.shared._Z30atsc_sync_and_integrate_kernelPfS_S_PaS_,"aw",@nobits
	.sectionflags	@""
	.align	4
.nv.shared._Z30atsc_sync_and_integrate_kernelPfS_S_PaS_:
	.zero		5955


//--------------------- .nv.shared.reserved.0     --------------------------
	.section	.nv.shared.reserved.0,"aw",@nobits
	.weak		__nv_reservedSMEM_offset_0_alias
	.size		__nv_reservedSMEM_offset_0_alias, 0, 64
	.other		__nv_reservedSMEM_offset_0_alias,@"STO_CUDA_RESERVED_SHARED STV_DEFAULT"
__nv_reservedSMEM_offset_0_alias:
	.zero		0
	.zero		64


//--------------------- .nv.constant0._Z30atsc_sync_and_integrate_kernelPfS_S_PaS_ --------------------------
	.section	.nv.constant0._Z30atsc_sync_and_integrate_kernelPfS_S_PaS_,"a",@progbits
	.sectionflags	@""
	.align	4
.nv.constant0._Z30atsc_sync_and_integrate_kernelPfS_S_PaS_:
	.zero		936


//--------------------- SYMBOLS --------------------------

	.type		.nv.reservedSmem.offset0,@object
	.size		.nv.reservedSmem.offset0,0x4
	.type		.nv.reservedSmem.cap,@object
	.size		.nv.reservedSmem.cap,0x4
